//
// Generated by NVIDIA NVVM Compiler
//
// Compiler Build ID: CL-36424714
// Cuda compilation tools, release 13.0, V13.0.88
// Based on NVVM 20.0.0
//

.version 9.0
.target sm_100
.address_size 64

	// .globl	_Z3addPiS_S_
.global .attribute(.managed) .align 4 .b8 vector_a[1024];
.global .attribute(.managed) .align 4 .b8 vector_b[1024];
.global .attribute(.managed) .align 4 .b8 vector_c[1024];

.visible .entry _Z3addPiS_S_(
	.param .u64 .ptr .align 1 _Z3addPiS_S__param_0,
	.param .u64 .ptr .align 1 _Z3addPiS_S__param_1,
	.param .u64 .ptr .align 1 _Z3addPiS_S__param_2
)
{
	.reg .b32 	%r<8>;
	.reg .b64 	%rd<11>;

	ld.param.u64 	%rd1, [_Z3addPiS_S__param_0];
	ld.param.u64 	%rd2, [_Z3addPiS_S__param_1];
	ld.param.u64 	%rd3, [_Z3addPiS_S__param_2];
	cvta.to.global.u64 	%rd4, %rd3;
	cvta.to.global.u64 	%rd5, %rd2;
	cvta.to.global.u64 	%rd6, %rd1;
	mov.u32 	%r1, %tid.x;
	mov.u32 	%r2, %ntid.x;
	mov.u32 	%r3, %ctaid.x;
	mad.lo.s32 	%r4, %r2, %r3, %r1;
	mul.wide.s32 	%rd7, %r4, 4;
	add.s64 	%rd8, %rd6, %rd7;
	ld.global.u32 	%r5, [%rd8];
	add.s64 	%rd9, %rd5, %rd7;
	ld.global.u32 	%r6, [%rd9];
	add.s32 	%r7, %r6, %r5;
	add.s64 	%rd10, %rd4, %rd7;
	st.global.u32 	[%rd10], %r7;
	ret;

}


// ===== COMPILED SASS (sm_100) =====

	.target	sm_100

	.elftype	@"ET_EXEC"


//--------------------- .note.nv.tkinfo           --------------------------
	.section	.note.nv.tkinfo,"",@"SHT_NOTE"
	.sectionflags	@"SHF_NOTE_NV_TKINFO"
	.tkinfo
        /*0018*/ 	.word	0x00000002
        /*0030*/ 	.string	""
        /*0030*/ 	.string	"ptxas"
        /*0030*/ 	.string	"Cuda compilation tools, release 13.0, V13.0.88"
        /*0030*/ 	.string	"Build cuda_13.0.r13.0/compiler.36424714_0"
        /*0030*/ 	.string	"-arch sm_100 -m 64 "



//--------------------- .note.nv.cuinfo           --------------------------
	.section	.note.nv.cuinfo,"",@"SHT_NOTE"
	.sectionflags	@"SHF_NOTE_NV_CUINFO"
        /*0018*/ 	.short	0x0002
        /*001a*/ 	.short	0x0064
        /*001c*/ 	.short	0x0082
	.zero		2


//--------------------- .nv.info                  --------------------------
	.section	.nv.info,"",@"SHT_CUDA_INFO"
	.align	4


	//----- nvinfo : EIATTR_REGCOUNT
	.align		4
        /*0000*/ 	.byte	0x04, 0x2f
        /*0002*/ 	.short	(.L_4 - .L_3)
	.align		4
.L_3:
        /*0004*/ 	.word	index@(_Z3addPiS_S_)
        /*0008*/ 	.word	0x0000000c


	//----- nvinfo : EIATTR_FRAME_SIZE
	.align		4
.L_4:
        /*000c*/ 	.byte	0x04, 0x11
        /*000e*/ 	.short	(.L_6 - .L_5)
	.align		4
.L_5:
        /*0010*/ 	.word	index@(_Z3addPiS_S_)
        /*0014*/ 	.word	0x00000000


	//----- nvinfo : EIATTR_MIN_STACK_SIZE
	.align		4
.L_6:
        /*0018*/ 	.byte	0x04, 0x12
        /*001a*/ 	.short	(.L_8 - .L_7)
	.align		4
.L_7:
        /*001c*/ 	.word	index@(_Z3addPiS_S_)
        /*0020*/ 	.word	0x00000000
.L_8:


//--------------------- .nv.compat                --------------------------
	.section	.nv.compat,"",@"SHT_CUDA_COMPAT_INFO"
	.align	4
        /*0000*/ 	.byte	0x02, 0x09, 0x00, 0x00, 0x02, 0x02, 0x01, 0x00, 0x02, 0x05, 0x05, 0x00, 0x03, 0x07, 0x01, 0x01
        /*0010*/ 	.byte	0x02, 0x03, 0x00, 0x00, 0x02, 0x06, 0x01, 0x00, 0x04, 0x0b, 0x08, 0x00, 0x09, 0x00, 0x00, 0x00
        /*0020*/ 	.byte	0x00, 0x00, 0x00, 0x00


//--------------------- .nv.info._Z3addPiS_S_     --------------------------
	.section	.nv.info._Z3addPiS_S_,"",@"SHT_CUDA_INFO"
	.sectionflags	@""
	.align	4


	//----- nvinfo : EIATTR_CUDA_API_VERSION
	.align		4
        /*0000*/ 	.byte	0x04, 0x37
        /*0002*/ 	.short	(.L_10 - .L_9)
.L_9:
        /*0004*/ 	.word	0x00000082


	//----- nvinfo : EIATTR_KPARAM_INFO
	.align		4
.L_10:
        /*0008*/ 	.byte	0x04, 0x17
        /*000a*/ 	.short	(.L_12 - .L_11)
.L_11:
        /*000c*/ 	.word	0x00000000
        /*0010*/ 	.short	0x0002
        /*0012*/ 	.short	0x0010
        /*0014*/ 	.byte	0x00, 0xf5, 0x21, 0x00


	//----- nvinfo : EIATTR_KPARAM_INFO
	.align		4
.L_12:
        /*0018*/ 	.byte	0x04, 0x17
        /*001a*/ 	.short	(.L_14 - .L_13)
.L_13:
        /*001c*/ 	.word	0x00000000
        /*0020*/ 	.short	0x0001
        /*0022*/ 	.short	0x0008
        /*0024*/ 	.byte	0x00, 0xf5, 0x21, 0x00


	//----- nvinfo : EIATTR_KPARAM_INFO
	.align		4
.L_14:
        /*0028*/ 	.byte	0x04, 0x17
        /*002a*/ 	.short	(.L_16 - .L_15)
.L_15:
        /*002c*/ 	.word	0x00000000
        /*0030*/ 	.short	0x0000
        /*0032*/ 	.short	0x0000
        /*0034*/ 	.byte	0x00, 0xf5, 0x21, 0x00


	//----- nvinfo : EIATTR_SPARSE_MMA_MASK
	.align		4
.L_16:
        /*0038*/ 	.byte	0x03, 0x50
        /*003a*/ 	.short	0x0000


	//----- nvinfo : EIATTR_MAXREG_COUNT
	.align		4
        /*003c*/ 	.byte	0x03, 0x1b
        /*003e*/ 	.short	0x00ff


	//----- nvinfo : EIATTR_MERCURY_ISA_VERSION
	.align		4
        /*0040*/ 	.byte	0x03, 0x5f
        /*0042*/ 	.short	0x0101


	//----- nvinfo : EIATTR_VRC_CTA_INIT_COUNT
	.align		4
        /*0044*/ 	.byte	0x02, 0x4a
	.zero		1
	.zero		1


	//----- nvinfo : EIATTR_EXIT_INSTR_OFFSETS
	.align		4
        /*0048*/ 	.byte	0x04, 0x1c
        /*004a*/ 	.short	(.L_18 - .L_17)


	//   ....[0]....
.L_17:
        /*004c*/ 	.word	0x00000100


	//----- nvinfo : EIATTR_CBANK_PARAM_SIZE
	.align		4
.L_18:
        /*0050*/ 	.byte	0x03, 0x19
        /*0052*/ 	.short	0x0018


	//----- nvinfo : EIATTR_PARAM_CBANK
	.align		4
        /*0054*/ 	.byte	0x04, 0x0a
        /*0056*/ 	.short	(.L_20 - .L_19)
	.align		4
.L_19:
        /*0058*/ 	.word	index@(.nv.constant0._Z3addPiS_S_)
        /*005c*/ 	.short	0x0380
        /*005e*/ 	.short	0x0018


	//----- nvinfo : EIATTR_SW_WAR
	.align		4
.L_20:
        /*0060*/ 	.byte	0x04, 0x36
        /*0062*/ 	.short	(.L_22 - .L_21)
.L_21:
        /*0064*/ 	.word	0x00000008
.L_22:


//--------------------- .nv.callgraph             --------------------------
	.section	.nv.callgraph,"",@"SHT_CUDA_CALLGRAPH"
	.align	4
	.sectionentsize	8
	.align		4
        /*0000*/ 	.word	0x00000000
	.align		4
        /*0004*/ 	.word	0xffffffff
	.align		4
        /*0008*/ 	.word	0x00000000
	.align		4
        /*000c*/ 	.word	0xfffffffe
	.align		4
        /*0010*/ 	.word	0x00000000
	.align		4
        /*0014*/ 	.word	0xfffffffd
	.align		4
        /*0018*/ 	.word	0x00000000
	.align		4
        /*001c*/ 	.word	0xfffffffc


//--------------------- .nv.constant4             --------------------------
	.section	.nv.constant4,"a",@progbits
	.align	8
	.align		8
.nv.constant4:
        /*0000*/ 	.dword	vector_a
	.align		8
        /*0008*/ 	.dword	vector_b
	.align		8
        /*0010*/ 	.dword	vector_c


//--------------------- .text._Z3addPiS_S_        --------------------------
	.section	.text._Z3addPiS_S_,"ax",@progbits
	.align	128
        .global         _Z3addPiS_S_
        .type           _Z3addPiS_S_,@function
        .size           _Z3addPiS_S_,(.L_x_1 - _Z3addPiS_S_)
        .other          _Z3addPiS_S_,@"STO_CUDA_ENTRY STV_DEFAULT"
_Z3addPiS_S_:
.text._Z3addPiS_S_:
[----:B------:R-:W-:Y:S01]  /*0000*/  LDC R1, c[0x0][0x37c] ;  /* 0x0000df00ff017b82 */ /* 0x000fe20000000800 */
[----:B------:R-:W0:Y:S07]  /*0010*/  S2R R9, SR_TID.X ;  /* 0x0000000000097919 */ /* 0x000e2e0000002100 */
[----:B------:R-:W1:Y:S01]  /*0020*/  LDC.64 R2, c[0x0][0x380] ;  /* 0x0000e000ff027b82 */ /* 0x000e620000000a00 */
[----:B------:R-:W0:Y:S01]  /*0030*/  LDCU UR6, c[0x0][0x360] ;  /* 0x00006c00ff0677ac */ /* 0x000e220008000800 */
[----:B------:R-:W0:Y:S01]  /*0040*/  S2R R0, SR_CTAID.X ;  /* 0x0000000000007919 */ /* 0x000e220000002500 */
[----:B------:R-:W2:Y:S05]  /*0050*/  LDCU.64 UR4, c[0x0][0x358] ;  /* 0x00006b00ff0477ac */ /* 0x000eaa0008000a00 */
[----:B------:R-:W3:Y:S08]  /*0060*/  LDC.64 R4, c[0x0][0x388] ;  /* 0x0000e200ff047b82 */ /* 0x000ef00000000a00 */
[----:B------:R-:W4:Y:S01]  /*0070*/  LDC.64 R6, c[0x0][0x390] ;  /* 0x0000e400ff067b82 */ /* 0x000f220000000a00 */
[----:B0-----:R-:W-:-:S04]  /*0080*/  IMAD R9, R0, UR6, R9 ;  /* 0x0000000600097c24 */ /* 0x001fc8000f8e0209 */
[----:B-1----:R-:W-:-:S04]  /*0090*/  IMAD.WIDE R2, R9, 0x4, R2 ;  /* 0x0000000409027825 */ /* 0x002fc800078e0202 */
[C---:B---3--:R-:W-:Y:S02]  /*00a0*/  IMAD.WIDE R4, R9.reuse, 0x4, R4 ;  /* 0x0000000409047825 */ /* 0x048fe400078e0204 */
[----:B--2---:R-:W2:Y:S04]  /*00b0*/  LDG.E R2, desc[UR4][R2.64] ;  /* 0x0000000402027981 */ /* 0x004ea8000c1e1900 */
[----:B------:R-:W2:Y:S01]  /*00c0*/  LDG.E R5, desc[UR4][R4.64] ;  /* 0x0000000404057981 */ /* 0x000ea2000c1e1900 */
[----:B----4-:R-:W-:Y:S01]  /*00d0*/  IMAD.WIDE R6, R9, 0x4, R6 ;  /* 0x0000000409067825 */ /* 0x010fe200078e0206 */
[----:B--2---:R-:W-:-:S05]  /*00e0*/  IADD3 R9, PT, PT, R2, R5, RZ ;  /* 0x0000000502097210 */ /* 0x004fca0007ffe0ff */
[----:B------:R-:W-:Y:S01]  /*00f0*/  STG.E desc[UR4][R6.64], R9 ;  /* 0x0000000906007986 */ /* 0x000fe2000c101904 */
[----:B------:R-:W-:Y:S05]  /*0100*/  EXIT ;  /* 0x000000000000794d */ /* 0x000fea0003800000 */
.L_x_0:
[----:B------:R-:W-:-:S00]  /*0110*/  BRA `(.L_x_0) ;  /* 0xfffffffc00fc7947 */ /* 0x000fc0000383ffff */
[----:B------:R-:W-:-:S00]  /*0120*/  NOP ;  /* 0x0000000000007918 */ /* 0x000fc00000000000 */
        /* <DEDUP_REMOVED lines=13> */
.L_x_1:


//--------------------- .nv.shared.reserved.0     --------------------------
	.section	.nv.shared.reserved.0,"aw",@nobits
	.weak		__nv_reservedSMEM_offset_0_alias
	.size		__nv_reservedSMEM_offset_0_alias, 0, 64
	.other		__nv_reservedSMEM_offset_0_alias,@"STO_CUDA_RESERVED_SHARED STV_DEFAULT"
__nv_reservedSMEM_offset_0_alias:
	.zero		0
	.zero		64


//--------------------- .nv.global                --------------------------
	.section	.nv.global,"aw",@nobits
	.align	4
.nv.global:
	.type		vector_c,@object
	.size		vector_c,(vector_a - vector_c)
	.other		vector_c,@"STV_DEFAULT STO_CUDA_MANAGED"
vector_c:
	.zero		1024
	.type		vector_a,@object
	.size		vector_a,(vector_b - vector_a)
	.other		vector_a,@"STV_DEFAULT STO_CUDA_MANAGED"
vector_a:
	.zero		1024
	.type		vector_b,@object
	.size		vector_b,(.L_1 - vector_b)
	.other		vector_b,@"STV_DEFAULT STO_CUDA_MANAGED"
vector_b:
	.zero		1024
.L_1:


//--------------------- .nv.constant0._Z3addPiS_S_ --------------------------
	.section	.nv.constant0._Z3addPiS_S_,"a",@progbits
	.sectionflags	@""
	.align	4
.nv.constant0._Z3addPiS_S_:
	.zero		920


//--------------------- SYMBOLS --------------------------

	.type		.nv.reservedSmem.offset0,@object
	.size		.nv.reservedSmem.offset0,0x4
